//
// Generated by NVIDIA NVVM Compiler
//
// Compiler Build ID: CL-36424714
// Cuda compilation tools, release 13.0, V13.0.88
// Based on NVVM 20.0.0
//

.version 9.0
.target sm_100
.address_size 64

	// .globl	_ZN5astdl4math19kFloatToHalf_kernelEPKfmP6__half

.visible .entry _ZN5astdl4math19kFloatToHalf_kernelEPKfmP6__half(
	.param .u64 .ptr .align 1 _ZN5astdl4math19kFloatToHalf_kernelEPKfmP6__half_param_0,
	.param .u64 _ZN5astdl4math19kFloatToHalf_kernelEPKfmP6__half_param_1,
	.param .u64 .ptr .align 1 _ZN5astdl4math19kFloatToHalf_kernelEPKfmP6__half_param_2
)
{
	.reg .pred 	%p<2>;
	.reg .b16 	%rs<2>;
	.reg .b32 	%r<5>;
	.reg .b32 	%f<2>;
	.reg .b64 	%rd<11>;

	ld.param.u64 	%rd2, [_ZN5astdl4math19kFloatToHalf_kernelEPKfmP6__half_param_0];
	ld.param.u64 	%rd4, [_ZN5astdl4math19kFloatToHalf_kernelEPKfmP6__half_param_1];
	ld.param.u64 	%rd3, [_ZN5astdl4math19kFloatToHalf_kernelEPKfmP6__half_param_2];
	mov.u32 	%r1, %ctaid.x;
	mov.u32 	%r2, %ntid.x;
	mov.u32 	%r3, %tid.x;
	mad.lo.s32 	%r4, %r1, %r2, %r3;
	cvt.u64.u32 	%rd1, %r4;
	setp.le.u64 	%p1, %rd4, %rd1;
	@%p1 bra 	$L__BB0_2;
	cvta.to.global.u64 	%rd5, %rd2;
	cvta.to.global.u64 	%rd6, %rd3;
	shl.b64 	%rd7, %rd1, 2;
	add.s64 	%rd8, %rd5, %rd7;
	ld.global.f32 	%f1, [%rd8];
	// begin inline asm
	{  cvt.rn.f16.f32 %rs1, %f1;}

	// end inline asm
	shl.b64 	%rd9, %rd1, 1;
	add.s64 	%rd10, %rd6, %rd9;
	st.global.u16 	[%rd10], %rs1;
$L__BB0_2:
	ret;

}
	// .globl	_ZN5astdl4math19kHalfToFloat_kernelEPK6__halfmPf
.visible .entry _ZN5astdl4math19kHalfToFloat_kernelEPK6__halfmPf(
	.param .u64 .ptr .align 1 _ZN5astdl4math19kHalfToFloat_kernelEPK6__halfmPf_param_0,
	.param .u64 _ZN5astdl4math19kHalfToFloat_kernelEPK6__halfmPf_param_1,
	.param .u64 .ptr .align 1 _ZN5astdl4math19kHalfToFloat_kernelEPK6__halfmPf_param_2
)
{
	.reg .pred 	%p<2>;
	.reg .b16 	%rs<2>;
	.reg .b32 	%r<5>;
	.reg .b32 	%f<2>;
	.reg .b64 	%rd<11>;

	ld.param.u64 	%rd2, [_ZN5astdl4math19kHalfToFloat_kernelEPK6__halfmPf_param_0];
	ld.param.u64 	%rd4, [_ZN5astdl4math19kHalfToFloat_kernelEPK6__halfmPf_param_1];
	ld.param.u64 	%rd3, [_ZN5astdl4math19kHalfToFloat_kernelEPK6__halfmPf_param_2];
	mov.u32 	%r1, %ctaid.x;
	mov.u32 	%r2, %ntid.x;
	mov.u32 	%r3, %tid.x;
	mad.lo.s32 	%r4, %r1, %r2, %r3;
	cvt.u64.u32 	%rd1, %r4;
	setp.le.u64 	%p1, %rd4, %rd1;
	@%p1 bra 	$L__BB1_2;
	cvta.to.global.u64 	%rd5, %rd2;
	cvta.to.global.u64 	%rd6, %rd3;
	shl.b64 	%rd7, %rd1, 1;
	add.s64 	%rd8, %rd5, %rd7;
	ld.global.u16 	%rs1, [%rd8];
	// begin inline asm
	{  cvt.f32.f16 %f1, %rs1;}

	// end inline asm
	shl.b64 	%rd9, %rd1, 2;
	add.s64 	%rd10, %rd6, %rd9;
	st.global.f32 	[%rd10], %f1;
$L__BB1_2:
	ret;

}


// ===== COMPILED SASS (sm_100) =====

	.target	sm_100

	.elftype	@"ET_EXEC"


//--------------------- .note.nv.tkinfo           --------------------------
	.section	.note.nv.tkinfo,"",@"SHT_NOTE"
	.sectionflags	@"SHF_NOTE_NV_TKINFO"
	.tkinfo
        /*0018*/ 	.word	0x00000002
        /*0030*/ 	.string	""
        /*0030*/ 	.string	"ptxas"
        /*0030*/ 	.string	"Cuda compilation tools, release 13.0, V13.0.88"
        /*0030*/ 	.string	"Build cuda_13.0.r13.0/compiler.36424714_0"
        /*0030*/ 	.string	"-arch sm_100 -m 64 "



//--------------------- .note.nv.cuinfo           --------------------------
	.section	.note.nv.cuinfo,"",@"SHT_NOTE"
	.sectionflags	@"SHF_NOTE_NV_CUINFO"
        /*0018*/ 	.short	0x0002
        /*001a*/ 	.short	0x0064
        /*001c*/ 	.short	0x0082
	.zero		2


//--------------------- .nv.info                  --------------------------
	.section	.nv.info,"",@"SHT_CUDA_INFO"
	.align	4


	//----- nvinfo : EIATTR_REGCOUNT
	.align		4
        /*0000*/ 	.byte	0x04, 0x2f
        /*0002*/ 	.short	(.L_1 - .L_0)
	.align		4
.L_0:
        /*0004*/ 	.word	index@(_ZN5astdl4math19kFloatToHalf_kernelEPKfmP6__half)
        /*0008*/ 	.word	0x00000008


	//----- nvinfo : EIATTR_FRAME_SIZE
	.align		4
.L_1:
        /*000c*/ 	.byte	0x04, 0x11
        /*000e*/ 	.short	(.L_3 - .L_2)
	.align		4
.L_2:
        /*0010*/ 	.word	index@(_ZN5astdl4math19kFloatToHalf_kernelEPKfmP6__half)
        /*0014*/ 	.word	0x00000000


	//----- nvinfo : EIATTR_REGCOUNT
	.align		4
.L_3:
        /*0018*/ 	.byte	0x04, 0x2f
        /*001a*/ 	.short	(.L_5 - .L_4)
	.align		4
.L_4:
        /*001c*/ 	.word	index@(_ZN5astdl4math19kHalfToFloat_kernelEPK6__halfmPf)
        /*0020*/ 	.word	0x0000000a


	//----- nvinfo : EIATTR_FRAME_SIZE
	.align		4
.L_5:
        /*0024*/ 	.byte	0x04, 0x11
        /*0026*/ 	.short	(.L_7 - .L_6)
	.align		4
.L_6:
        /*0028*/ 	.word	index@(_ZN5astdl4math19kHalfToFloat_kernelEPK6__halfmPf)
        /*002c*/ 	.word	0x00000000


	//----- nvinfo : EIATTR_MIN_STACK_SIZE
	.align		4
.L_7:
        /*0030*/ 	.byte	0x04, 0x12
        /*0032*/ 	.short	(.L_9 - .L_8)
	.align		4
.L_8:
        /*0034*/ 	.word	index@(_ZN5astdl4math19kHalfToFloat_kernelEPK6__halfmPf)
        /*0038*/ 	.word	0x00000000


	//----- nvinfo : EIATTR_MIN_STACK_SIZE
	.align		4
.L_9:
        /*003c*/ 	.byte	0x04, 0x12
        /*003e*/ 	.short	(.L_11 - .L_10)
	.align		4
.L_10:
        /*0040*/ 	.word	index@(_ZN5astdl4math19kFloatToHalf_kernelEPKfmP6__half)
        /*0044*/ 	.word	0x00000000
.L_11:


//--------------------- .nv.compat                --------------------------
	.section	.nv.compat,"",@"SHT_CUDA_COMPAT_INFO"
	.align	4
        /*0000*/ 	.byte	0x02, 0x09, 0x00, 0x00, 0x02, 0x02, 0x01, 0x00, 0x02, 0x05, 0x05, 0x00, 0x03, 0x07, 0x01, 0x01
        /*0010*/ 	.byte	0x02, 0x03, 0x00, 0x00, 0x02, 0x06, 0x01, 0x00, 0x04, 0x0b, 0x08, 0x00, 0x09, 0x00, 0x00, 0x00
        /*0020*/ 	.byte	0x00, 0x00, 0x00, 0x00


//--------------------- .nv.info._ZN5astdl4math19kHalfToFloat_kernelEPK6__halfmPf --------------------------
	.section	.nv.info._ZN5astdl4math19kHalfToFloat_kernelEPK6__halfmPf,"",@"SHT_CUDA_INFO"
	.sectionflags	@""
	.align	4


	//----- nvinfo : EIATTR_CUDA_API_VERSION
	.align		4
        /*0000*/ 	.byte	0x04, 0x37
        /*0002*/ 	.short	(.L_13 - .L_12)
.L_12:
        /*0004*/ 	.word	0x00000082


	//----- nvinfo : EIATTR_KPARAM_INFO
	.align		4
.L_13:
        /*0008*/ 	.byte	0x04, 0x17
        /*000a*/ 	.short	(.L_15 - .L_14)
.L_14:
        /*000c*/ 	.word	0x00000000
        /*0010*/ 	.short	0x0002
        /*0012*/ 	.short	0x0010
        /*0014*/ 	.byte	0x00, 0xf5, 0x21, 0x00


	//----- nvinfo : EIATTR_KPARAM_INFO
	.align		4
.L_15:
        /*0018*/ 	.byte	0x04, 0x17
        /*001a*/ 	.short	(.L_17 - .L_16)
.L_16:
        /*001c*/ 	.word	0x00000000
        /*0020*/ 	.short	0x0001
        /*0022*/ 	.short	0x0008
        /*0024*/ 	.byte	0x00, 0xf0, 0x21, 0x00


	//----- nvinfo : EIATTR_KPARAM_INFO
	.align		4
.L_17:
        /*0028*/ 	.byte	0x04, 0x17
        /*002a*/ 	.short	(.L_19 - .L_18)
.L_18:
        /*002c*/ 	.word	0x00000000
        /*0030*/ 	.short	0x0000
        /*0032*/ 	.short	0x0000
        /*0034*/ 	.byte	0x00, 0xf5, 0x21, 0x00


	//----- nvinfo : EIATTR_SPARSE_MMA_MASK
	.align		4
.L_19:
        /*0038*/ 	.byte	0x03, 0x50
        /*003a*/ 	.short	0x0000


	//----- nvinfo : EIATTR_MAXREG_COUNT
	.align		4
        /*003c*/ 	.byte	0x03, 0x1b
        /*003e*/ 	.short	0x00ff


	//----- nvinfo : EIATTR_MERCURY_ISA_VERSION
	.align		4
        /*0040*/ 	.byte	0x03, 0x5f
        /*0042*/ 	.short	0x0101


	//----- nvinfo : EIATTR_VRC_CTA_INIT_COUNT
	.align		4
        /*0044*/ 	.byte	0x02, 0x4a
	.zero		1
	.zero		1


	//----- nvinfo : EIATTR_EXIT_INSTR_OFFSETS
	.align		4
        /*0048*/ 	.byte	0x04, 0x1c
        /*004a*/ 	.short	(.L_21 - .L_20)


	//   ....[0]....
.L_20:
        /*004c*/ 	.word	0x00000080


	//   ....[1]....
        /*0050*/ 	.word	0x00000130


	//----- nvinfo : EIATTR_CBANK_PARAM_SIZE
	.align		4
.L_21:
        /*0054*/ 	.byte	0x03, 0x19
        /*0056*/ 	.short	0x0018


	//----- nvinfo : EIATTR_PARAM_CBANK
	.align		4
        /*0058*/ 	.byte	0x04, 0x0a
        /*005a*/ 	.short	(.L_23 - .L_22)
	.align		4
.L_22:
        /*005c*/ 	.word	index@(.nv.constant0._ZN5astdl4math19kHalfToFloat_kernelEPK6__halfmPf)
        /*0060*/ 	.short	0x0380
        /*0062*/ 	.short	0x0018


	//----- nvinfo : EIATTR_SW_WAR
	.align		4
.L_23:
        /*0064*/ 	.byte	0x04, 0x36
        /*0066*/ 	.short	(.L_25 - .L_24)
.L_24:
        /*0068*/ 	.word	0x00000008
.L_25:


//--------------------- .nv.info._ZN5astdl4math19kFloatToHalf_kernelEPKfmP6__half --------------------------
	.section	.nv.info._ZN5astdl4math19kFloatToHalf_kernelEPKfmP6__half,"",@"SHT_CUDA_INFO"
	.sectionflags	@""
	.align	4


	//----- nvinfo : EIATTR_CUDA_API_VERSION
	.align		4
        /*0000*/ 	.byte	0x04, 0x37
        /*0002*/ 	.short	(.L_27 - .L_26)
.L_26:
        /*0004*/ 	.word	0x00000082


	//----- nvinfo : EIATTR_KPARAM_INFO
	.align		4
.L_27:
        /*0008*/ 	.byte	0x04, 0x17
        /*000a*/ 	.short	(.L_29 - .L_28)
.L_28:
        /*000c*/ 	.word	0x00000000
        /*0010*/ 	.short	0x0002
        /*0012*/ 	.short	0x0010
        /*0014*/ 	.byte	0x00, 0xf5, 0x21, 0x00


	//----- nvinfo : EIATTR_KPARAM_INFO
	.align		4
.L_29:
        /*0018*/ 	.byte	0x04, 0x17
        /*001a*/ 	.short	(.L_31 - .L_30)
.L_30:
        /*001c*/ 	.word	0x00000000
        /*0020*/ 	.short	0x0001
        /*0022*/ 	.short	0x0008
        /*0024*/ 	.byte	0x00, 0xf0, 0x21, 0x00


	//----- nvinfo : EIATTR_KPARAM_INFO
	.align		4
.L_31:
        /*0028*/ 	.byte	0x04, 0x17
        /*002a*/ 	.short	(.L_33 - .L_32)
.L_32:
        /*002c*/ 	.word	0x00000000
        /*0030*/ 	.short	0x0000
        /*0032*/ 	.short	0x0000
        /*0034*/ 	.byte	0x00, 0xf5, 0x21, 0x00


	//----- nvinfo : EIATTR_SPARSE_MMA_MASK
	.align		4
.L_33:
        /*0038*/ 	.byte	0x03, 0x50
        /*003a*/ 	.short	0x0000


	//----- nvinfo : EIATTR_MAXREG_COUNT
	.align		4
        /*003c*/ 	.byte	0x03, 0x1b
        /*003e*/ 	.short	0x00ff


	//----- nvinfo : EIATTR_MERCURY_ISA_VERSION
	.align		4
        /*0040*/ 	.byte	0x03, 0x5f
        /*0042*/ 	.short	0x0101


	//----- nvinfo : EIATTR_VRC_CTA_INIT_COUNT
	.align		4
        /*0044*/ 	.byte	0x02, 0x4a
	.zero		1
	.zero		1


	//----- nvinfo : EIATTR_EXIT_INSTR_OFFSETS
	.align		4
        /*0048*/ 	.byte	0x04, 0x1c
        /*004a*/ 	.short	(.L_35 - .L_34)


	//   ....[0]....
.L_34:
        /*004c*/ 	.word	0x00000080


	//   ....[1]....
        /*0050*/ 	.word	0x00000130


	//----- nvinfo : EIATTR_CBANK_PARAM_SIZE
	.align		4
.L_35:
        /*0054*/ 	.byte	0x03, 0x19
        /*0056*/ 	.short	0x0018


	//----- nvinfo : EIATTR_PARAM_CBANK
	.align		4
        /*0058*/ 	.byte	0x04, 0x0a
        /*005a*/ 	.short	(.L_37 - .L_36)
	.align		4
.L_36:
        /*005c*/ 	.word	index@(.nv.constant0._ZN5astdl4math19kFloatToHalf_kernelEPKfmP6__half)
        /*0060*/ 	.short	0x0380
        /*0062*/ 	.short	0x0018


	//----- nvinfo : EIATTR_SW_WAR
	.align		4
.L_37:
        /*0064*/ 	.byte	0x04, 0x36
        /*0066*/ 	.short	(.L_39 - .L_38)
.L_38:
        /*0068*/ 	.word	0x00000008
.L_39:


//--------------------- .nv.callgraph             --------------------------
	.section	.nv.callgraph,"",@"SHT_CUDA_CALLGRAPH"
	.align	4
	.sectionentsize	8
	.align		4
        /*0000*/ 	.word	0x00000000
	.align		4
        /*0004*/ 	.word	0xffffffff
	.align		4
        /*0008*/ 	.word	0x00000000
	.align		4
        /*000c*/ 	.word	0xfffffffe
	.align		4
        /*0010*/ 	.word	0x00000000
	.align		4
        /*0014*/ 	.word	0xfffffffd
	.align		4
        /*0018*/ 	.word	0x00000000
	.align		4
        /*001c*/ 	.word	0xfffffffc


//--------------------- .text._ZN5astdl4math19kHalfToFloat_kernelEPK6__halfmPf --------------------------
	.section	.text._ZN5astdl4math19kHalfToFloat_kernelEPK6__halfmPf,"ax",@progbits
	.align	128
        .global         _ZN5astdl4math19kHalfToFloat_kernelEPK6__halfmPf
        .type           _ZN5astdl4math19kHalfToFloat_kernelEPK6__halfmPf,@function
        .size           _ZN5astdl4math19kHalfToFloat_kernelEPK6__halfmPf,(.L_x_2 - _ZN5astdl4math19kHalfToFloat_kernelEPK6__halfmPf)
        .other          _ZN5astdl4math19kHalfToFloat_kernelEPK6__halfmPf,@"STO_CUDA_ENTRY STV_DEFAULT"
_ZN5astdl4math19kHalfToFloat_kernelEPK6__halfmPf:
.text._ZN5astdl4math19kHalfToFloat_kernelEPK6__halfmPf:
[----:B------:R-:W-:Y:S01]  /*0000*/  LDC R1, c[0x0][0x37c] ;  /* 0x0000df00ff017b82 */ /* 0x000fe20000000800 */
[----:B------:R-:W0:Y:S07]  /*0010*/  S2R R3, SR_TID.X ;  /* 0x0000000000037919 */ /* 0x000e2e0000002100 */
[----:B------:R-:W0:Y:S01]  /*0020*/  S2UR UR4, SR_CTAID.X ;  /* 0x00000000000479c3 */ /* 0x000e220000002500 */
[----:B------:R-:W1:Y:S07]  /*0030*/  LDCU.64 UR6, c[0x0][0x388] ;  /* 0x00007100ff0677ac */ /* 0x000e6e0008000a00 */
[----:B------:R-:W0:Y:S02]  /*0040*/  LDC R0, c[0x0][0x360] ;  /* 0x0000d800ff007b82 */ /* 0x000e240000000800 */
[----:B0-----:R-:W-:-:S05]  /*0050*/  IMAD R0, R0, UR4, R3 ;  /* 0x0000000400007c24 */ /* 0x001fca000f8e0203 */
[----:B-1----:R-:W-:-:S04]  /*0060*/  ISETP.GE.U32.AND P0, PT, R0, UR6, PT ;  /* 0x0000000600007c0c */ /* 0x002fc8000bf06070 */
[----:B------:R-:W-:-:S13]  /*0070*/  ISETP.GE.U32.AND.EX P0, PT, RZ, UR7, PT, P0 ;  /* 0x00000007ff007c0c */ /* 0x000fda000bf06100 */
[----:B------:R-:W-:Y:S05]  /*0080*/  @P0 EXIT ;  /* 0x000000000000094d */ /* 0x000fea0003800000 */
[----:B------:R-:W0:Y:S01]  /*0090*/  LDCU.64 UR6, c[0x0][0x380] ;  /* 0x00007000ff0677ac */ /* 0x000e220008000a00 */
[----:B------:R-:W1:Y:S01]  /*00a0*/  LDCU.64 UR4, c[0x0][0x358] ;  /* 0x00006b00ff0477ac */ /* 0x000e620008000a00 */
[----:B0-----:R-:W-:-:S04]  /*00b0*/  LEA R2, P0, R0, UR6, 0x1 ;  /* 0x0000000600027c11 */ /* 0x001fc8000f8008ff */
[C---:B------:R-:W-:Y:S01]  /*00c0*/  LEA.HI.X R3, R0.reuse, UR7, RZ, 0x1, P0 ;  /* 0x0000000700037c11 */ /* 0x040fe200080f0cff */
[----:B------:R-:W0:Y:S04]  /*00d0*/  LDCU.64 UR6, c[0x0][0x390] ;  /* 0x00007200ff0677ac */ /* 0x000e280008000a00 */
[----:B-1----:R-:W2:Y:S01]  /*00e0*/  LDG.E.U16 R2, desc[UR4][R2.64] ;  /* 0x0000000402027981 */ /* 0x002ea2000c1e1500 */
[----:B0-----:R-:W-:-:S04]  /*00f0*/  LEA R4, P0, R0, UR6, 0x2 ;  /* 0x0000000600047c11 */ /* 0x001fc8000f8010ff */
[----:B------:R-:W-:Y:S01]  /*0100*/  LEA.HI.X R5, R0, UR7, RZ, 0x2, P0 ;  /* 0x0000000700057c11 */ /* 0x000fe200080f14ff */
[----:B--2---:R-:W-:-:S05]  /*0110*/  HADD2.F32 R7, -RZ, R2.H0_H0 ;  /* 0x20000002ff077230 */ /* 0x004fca0000004100 */
[----:B------:R-:W-:Y:S01]  /*0120*/  STG.E desc[UR4][R4.64], R7 ;  /* 0x0000000704007986 */ /* 0x000fe2000c101904 */
[----:B------:R-:W-:Y:S05]  /*0130*/  EXIT ;  /* 0x000000000000794d */ /* 0x000fea0003800000 */
.L_x_0:
[----:B------:R-:W-:-:S00]  /*0140*/  BRA `(.L_x_0) ;  /* 0xfffffffc00fc7947 */ /* 0x000fc0000383ffff */
[----:B------:R-:W-:-:S00]  /*0150*/  NOP ;  /* 0x0000000000007918 */ /* 0x000fc00000000000 */
        /* <DEDUP_REMOVED lines=10> */
.L_x_2:


//--------------------- .text._ZN5astdl4math19kFloatToHalf_kernelEPKfmP6__half --------------------------
	.section	.text._ZN5astdl4math19kFloatToHalf_kernelEPKfmP6__half,"ax",@progbits
	.align	128
        .global         _ZN5astdl4math19kFloatToHalf_kernelEPKfmP6__half
        .type           _ZN5astdl4math19kFloatToHalf_kernelEPKfmP6__half,@function
        .size           _ZN5astdl4math19kFloatToHalf_kernelEPKfmP6__half,(.L_x_3 - _ZN5astdl4math19kFloatToHalf_kernelEPKfmP6__half)
        .other          _ZN5astdl4math19kFloatToHalf_kernelEPKfmP6__half,@"STO_CUDA_ENTRY STV_DEFAULT"
_ZN5astdl4math19kFloatToHalf_kernelEPKfmP6__half:
.text._ZN5astdl4math19kFloatToHalf_kernelEPKfmP6__half:
        /* <DEDUP_REMOVED lines=14> */
[----:B-1----:R-:W2:Y:S01]  /*00e0*/  LDG.E R2, desc[UR4][R2.64] ;  /* 0x0000000402027981 */ /* 0x002ea2000c1e1900 */
[----:B0-----:R-:W-:-:S04]  /*00f0*/  LEA R4, P0, R0, UR6, 0x1 ;  /* 0x0000000600047c11 */ /* 0x001fc8000f8008ff */
[----:B------:R-:W-:Y:S02]  /*0100*/  LEA.HI.X R5, R0, UR7, RZ, 0x1, P0 ;  /* 0x0000000700057c11 */ /* 0x000fe400080f0cff */
[----:B--2---:R-:W-:-:S05]  /*0110*/  F2FP.F16.F32.PACK_AB R3, RZ, R2 ;  /* 0x00000002ff03723e */ /* 0x004fca00000000ff */
[----:B------:R-:W-:Y:S01]  /*0120*/  STG.E.U16 desc[UR4][R4.64], R3 ;  /* 0x0000000304007986 */ /* 0x000fe2000c101504 */
[----:B------:R-:W-:Y:S05]  /*0130*/  EXIT ;  /* 0x000000000000794d */ /* 0x000fea0003800000 */
.L_x_1:
        /* <DEDUP_REMOVED lines=12> */
.L_x_3:


//--------------------- .nv.shared.reserved.0     --------------------------
	.section	.nv.shared.reserved.0,"aw",@nobits
	.weak		__nv_reservedSMEM_offset_0_alias
	.size		__nv_reservedSMEM_offset_0_alias, 0, 64
	.other		__nv_reservedSMEM_offset_0_alias,@"STO_CUDA_RESERVED_SHARED STV_DEFAULT"
__nv_reservedSMEM_offset_0_alias:
	.zero		0
	.zero		64


//--------------------- .nv.constant0._ZN5astdl4math19kHalfToFloat_kernelEPK6__halfmPf --------------------------
	.section	.nv.constant0._ZN5astdl4math19kHalfToFloat_kernelEPK6__halfmPf,"a",@progbits
	.sectionflags	@""
	.align	4
.nv.constant0._ZN5astdl4math19kHalfToFloat_kernelEPK6__halfmPf:
	.zero		920


//--------------------- .nv.constant0._ZN5astdl4math19kFloatToHalf_kernelEPKfmP6__half --------------------------
	.section	.nv.constant0._ZN5astdl4math19kFloatToHalf_kernelEPKfmP6__half,"a",@progbits
	.sectionflags	@""
	.align	4
.nv.constant0._ZN5astdl4math19kFloatToHalf_kernelEPKfmP6__half:
	.zero		920


//--------------------- SYMBOLS --------------------------

	.type		.nv.reservedSmem.offset0,@object
	.size		.nv.reservedSmem.offset0,0x4
